	.headerflags	@"EF_CUDA_TEXMODE_UNIFIED EF_CUDA_64BIT_ADDRESS EF_CUDA_ACCELERATORS EF_CUDA_SM90 EF_CUDA_VIRTUAL_SM(EF_CUDA_SM90)"
	.elftype	@"ET_EXEC"


//--------------------- .nv.info                  --------------------------
	.section	.nv.info,"",@"SHT_CUDA_INFO"
	.align	4


	//----- nvinfo : EIATTR_REGCOUNT
	.align		4
        /*0000*/ 	.byte	0x04, 0x2f
        /*0002*/ 	.short	(.L_3 - .L_2)
	.align		4
.L_2:
        /*0004*/ 	.word	index@(triton_poi_fused__native_batch_norm_legit_no_training_hardtanh_19)
        /*0008*/ 	.word	0x00000014


	//----- nvinfo : EIATTR_MIN_STACK_SIZE
	.align		4
.L_3:
        /*000c*/ 	.byte	0x04, 0x12
        /*000e*/ 	.short	(.L_5 - .L_4)
	.align		4
.L_4:
        /*0010*/ 	.word	index@(triton_poi_fused__native_batch_norm_legit_no_training_hardtanh_19)
        /*0014*/ 	.word	0x00000000


	//----- nvinfo : EIATTR_FRAME_SIZE
	.align		4
.L_5:
        /*0018*/ 	.byte	0x04, 0x11
        /*001a*/ 	.short	(.L_7 - .L_6)
	.align		4
.L_6:
        /*001c*/ 	.word	index@(triton_poi_fused__native_batch_norm_legit_no_training_hardtanh_19)
        /*0020*/ 	.word	0x00000000


	//----- nvinfo : EIATTR_MIN_STACK_SIZE
	.align		4
.L_7:
        /*0024*/ 	.byte	0x04, 0x12
        /*0026*/ 	.short	(.L_9 - .L_8)
	.align		4
.L_8:
        /*0028*/ 	.word	index@(triton_poi_fused__native_batch_norm_legit_no_training_hardtanh_19)
        /*002c*/ 	.word	0x00000000
.L_9:


//--------------------- .nv.info.triton_poi_fused__native_batch_norm_legit_no_training_hardtanh_19 --------------------------
	.section	.nv.info.triton_poi_fused__native_batch_norm_legit_no_training_hardtanh_19,"",@"SHT_CUDA_INFO"
	.sectionflags	@""
	.align	4


	//----- nvinfo : EIATTR_CUDA_API_VERSION
	.align		4
        /*0000*/ 	.byte	0x04, 0x37
        /*0002*/ 	.short	(.L_11 - .L_10)
.L_10:
        /*0004*/ 	.word	0x0000007c


	//----- nvinfo : EIATTR_KPARAM_INFO
	.align		4
.L_11:
        /*0008*/ 	.byte	0x04, 0x17
        /*000a*/ 	.short	(.L_13 - .L_12)
.L_12:
        /*000c*/ 	.word	0x00000000
        /*0010*/ 	.short	0x0006
        /*0012*/ 	.short	0x0030
        /*0014*/ 	.byte	0x00, 0xf0, 0x11, 0x00


	//----- nvinfo : EIATTR_KPARAM_INFO
	.align		4
.L_13:
        /*0018*/ 	.byte	0x04, 0x17
        /*001a*/ 	.short	(.L_15 - .L_14)
.L_14:
        /*001c*/ 	.word	0x00000000
        /*0020*/ 	.short	0x0005
        /*0022*/ 	.short	0x0028
        /*0024*/ 	.byte	0x00, 0xf4, 0x21, 0x00


	//----- nvinfo : EIATTR_KPARAM_INFO
	.align		4
.L_15:
        /*0028*/ 	.byte	0x04, 0x17
        /*002a*/ 	.short	(.L_17 - .L_16)
.L_16:
        /*002c*/ 	.word	0x00000000
        /*0030*/ 	.short	0x0004
        /*0032*/ 	.short	0x0020
        /*0034*/ 	.byte	0x00, 0xf4, 0x21, 0x00


	//----- nvinfo : EIATTR_KPARAM_INFO
	.align		4
.L_17:
        /*0038*/ 	.byte	0x04, 0x17
        /*003a*/ 	.short	(.L_19 - .L_18)
.L_18:
        /*003c*/ 	.word	0x00000000
        /*0040*/ 	.short	0x0003
        /*0042*/ 	.short	0x0018
        /*0044*/ 	.byte	0x00, 0xf4, 0x21, 0x00


	//----- nvinfo : EIATTR_KPARAM_INFO
	.align		4
.L_19:
        /*0048*/ 	.byte	0x04, 0x17
        /*004a*/ 	.short	(.L_21 - .L_20)
.L_20:
        /*004c*/ 	.word	0x00000000
        /*0050*/ 	.short	0x0002
        /*0052*/ 	.short	0x0010
        /*0054*/ 	.byte	0x00, 0xf4, 0x21, 0x00


	//----- nvinfo : EIATTR_KPARAM_INFO
	.align		4
.L_21:
        /*0058*/ 	.byte	0x04, 0x17
        /*005a*/ 	.short	(.L_23 - .L_22)
.L_22:
        /*005c*/ 	.word	0x00000000
        /*0060*/ 	.short	0x0001
        /*0062*/ 	.short	0x0008
        /*0064*/ 	.byte	0x00, 0xf4, 0x21, 0x00


	//----- nvinfo : EIATTR_KPARAM_INFO
	.align		4
.L_23:
        /*0068*/ 	.byte	0x04, 0x17
        /*006a*/ 	.short	(.L_25 - .L_24)
.L_24:
        /*006c*/ 	.word	0x00000000
        /*0070*/ 	.short	0x0000
        /*0072*/ 	.short	0x0000
        /*0074*/ 	.byte	0x00, 0xf4, 0x21, 0x00


	//----- nvinfo : EIATTR_SPARSE_MMA_MASK
	.align		4
.L_25:
        /*0078*/ 	.byte	0x03, 0x50
        /*007a*/ 	.short	0x0000


	//----- nvinfo : EIATTR_MAXREG_COUNT
	.align		4
        /*007c*/ 	.byte	0x03, 0x1b
        /*007e*/ 	.short	0x00ff


	//----- nvinfo : EIATTR_EXIT_INSTR_OFFSETS
	.align		4
        /*0080*/ 	.byte	0x04, 0x1c
        /*0082*/ 	.short	(.L_27 - .L_26)


	//   ....[0]....
.L_26:
        /*0084*/ 	.word	0x00000330


	//   ....[1]....
        /*0088*/ 	.word	0x00000350


	//----- nvinfo : EIATTR_REQNTID
	.align		4
.L_27:
        /*008c*/ 	.byte	0x04, 0x10
        /*008e*/ 	.short	(.L_29 - .L_28)
.L_28:
        /*0090*/ 	.word	0x00000080
        /*0094*/ 	.word	0x00000001
        /*0098*/ 	.word	0x00000001


	//----- nvinfo : EIATTR_CBANK_PARAM_SIZE
	.align		4
.L_29:
        /*009c*/ 	.byte	0x03, 0x19
        /*009e*/ 	.short	0x0034


	//----- nvinfo : EIATTR_PARAM_CBANK
	.align		4
        /*00a0*/ 	.byte	0x04, 0x0a
        /*00a2*/ 	.short	(.L_31 - .L_30)
	.align		4
.L_30:
        /*00a4*/ 	.word	index@(.nv.constant0.triton_poi_fused__native_batch_norm_legit_no_training_hardtanh_19)
        /*00a8*/ 	.short	0x0210
        /*00aa*/ 	.short	0x0034


	//----- nvinfo : EIATTR_SW_WAR
	.align		4
.L_31:
        /*00ac*/ 	.byte	0x04, 0x36
        /*00ae*/ 	.short	(.L_33 - .L_32)
.L_32:
        /*00b0*/ 	.word	0x00000008
.L_33:


//--------------------- .nv.callgraph             --------------------------
	.section	.nv.callgraph,"",@"SHT_CUDA_CALLGRAPH"
	.align	4
	.sectionentsize	8
	.align		4
        /*0000*/ 	.word	0x00000000
	.align		4
        /*0004*/ 	.word	0xffffffff
	.align		4
        /*0008*/ 	.word	0x00000000
	.align		4
        /*000c*/ 	.word	0xfffffffe
	.align		4
        /*0010*/ 	.word	0x00000000
	.align		4
        /*0014*/ 	.word	0xfffffffd
	.align		4
        /*0018*/ 	.word	0x00000000
	.align		4
        /*001c*/ 	.word	0xfffffffc


//--------------------- .nv.constant4             --------------------------
	.section	.nv.constant4,"a",@progbits
	.align	8
	.align		8
.nv.constant4:
        /*0000*/ 	.dword	_$_str
	.align		8
        /*0008*/ 	.dword	_$_str_$_2


//--------------------- .text.triton_poi_fused__native_batch_norm_legit_no_training_hardtanh_19 --------------------------
	.section	.text.triton_poi_fused__native_batch_norm_legit_no_training_hardtanh_19,"ax",@progbits
	.align	128
        .global         triton_poi_fused__native_batch_norm_legit_no_training_hardtanh_19
        .type           triton_poi_fused__native_batch_norm_legit_no_training_hardtanh_19,@function
        .size           triton_poi_fused__native_batch_norm_legit_no_training_hardtanh_19,(.L_x_1 - triton_poi_fused__native_batch_norm_legit_no_training_hardtanh_19)
        .other          triton_poi_fused__native_batch_norm_legit_no_training_hardtanh_19,@"STO_CUDA_ENTRY STV_DEFAULT"
triton_poi_fused__native_batch_norm_legit_no_training_hardtanh_19:
.text.triton_poi_fused__native_batch_norm_legit_no_training_hardtanh_19:
[----:B------:R-:W0:Y:S01]  /*0000*/  LDC R1, c[0x0][0x28] ;  /* 0x00000a00ff017b82 */ /* 0x000e220000000800 */
[----:B------:R-:W1:Y:S07]  /*0010*/  S2R R2, SR_TID.X ;  /* 0x0000000000027919 */ /* 0x000e6e0000002100 */
[----:B------:R-:W2:Y:S01]  /*0020*/  LDC.64 R8, c[0x0][0x220] ;  /* 0x00008800ff087b82 */ /* 0x000ea20000000a00 */
[----:B------:R-:W-:Y:S01]  /*0030*/  ULDC.64 UR4, c[0x0][0x208] ;  /* 0x0000820000047ab9 */ /* 0x000fe20000000a00 */
[----:B------:R-:W3:Y:S06]  /*0040*/  S2R R3, SR_CTAID.X ;  /* 0x0000000000037919 */ /* 0x000eec0000002500 */
[----:B------:R-:W4:Y:S08]  /*0050*/  LDC.64 R6, c[0x0][0x218] ;  /* 0x00008600ff067b82 */ /* 0x000f300000000a00 */
[----:B------:R-:W5:Y:S08]  /*0060*/  LDC.64 R10, c[0x0][0x228] ;  /* 0x00008a00ff0a7b82 */ /* 0x000f700000000a00 */
[----:B------:R-:W5:Y:S01]  /*0070*/  LDC.64 R12, c[0x0][0x230] ;  /* 0x00008c00ff0c7b82 */ /* 0x000f620000000a00 */
[----:B-1----:R-:W-:-:S04]  /*0080*/  LOP3.LUT R2, R2, 0x7f, RZ, 0xc0, !PT ;  /* 0x0000007f02027812 */ /* 0x002fc800078ec0ff */
[----:B---3--:R-:W-:Y:S01]  /*0090*/  LEA R3, R3, R2, 0x7 ;  /* 0x0000000203037211 */ /* 0x008fe200078e38ff */
[----:B------:R-:W-:-:S03]  /*00a0*/  HFMA2.MMA R2, -RZ, RZ, 0, 0 ;  /* 0x00000000ff027435 */ /* 0x000fc600000001ff */
[----:B------:R-:W-:-:S07]  /*00b0*/  ISETP.GE.AND P0, PT, R3, 0x7800, PT ;  /* 0x000078000300780c */ /* 0x000fce0003f06270 */
[----:B------:R-:W-:-:S05]  /*00c0*/  IMAD.HI R0, R3, -0x77777777, R2 ;  /* 0x8888888903007827 */ /* 0x000fca00078e0202 */
[----:B------:R-:W-:-:S04]  /*00d0*/  SHF.R.U32.HI R5, RZ, 0x1f, R0 ;  /* 0x0000001fff057819 */ /* 0x000fc80000011600 */
[----:B------:R-:W-:-:S05]  /*00e0*/  LEA.HI.SX32 R5, R0, R5, 0x18 ;  /* 0x0000000500057211 */ /* 0x000fca00078fc2ff */
[----:B------:R-:W-:Y:S02]  /*00f0*/  IMAD R15, R5, -0x1e0, R3 ;  /* 0xfffffe20050f7824 */ /* 0x000fe400078e0203 */
[----:B------:R-:W1:Y:S02]  /*0100*/  LDC.64 R4, c[0x0][0x210] ;  /* 0x00008400ff047b82 */ /* 0x000e640000000a00 */
[----:B--2---:R-:W-:-:S05]  /*0110*/  IMAD.WIDE R8, R15, 0x4, R8 ;  /* 0x000000040f087825 */ /* 0x004fca00078e0208 */
[----:B------:R5:W2:Y:S01]  /*0120*/  @!P0 LDG.E.EL R2, desc[UR4][R8.64] ;  /* 0x0000000408028981 */ /* 0x000aa2000c2e1900 */
[----:B------:R-:W-:Y:S01]  /*0130*/  HFMA2.MMA R17, -RZ, RZ, 0, 0 ;  /* 0x00000000ff117435 */ /* 0x000fe200000001ff */
[----:B------:R-:W-:Y:S01]  /*0140*/  MOV R0, RZ ;  /* 0x000000ff00007202 */ /* 0x000fe20000000f00 */
[----:B----4-:R-:W-:-:S04]  /*0150*/  IMAD.WIDE R6, R15, 0x4, R6 ;  /* 0x000000040f067825 */ /* 0x010fc800078e0206 */
[----:B-----5:R-:W-:-:S04]  /*0160*/  IMAD.WIDE R8, R15, 0x4, R10 ;  /* 0x000000040f087825 */ /* 0x020fc800078e020a */
[----:B------:R-:W3:Y:S01]  /*0170*/  @!P0 LDG.E.EL R17, desc[UR4][R6.64] ;  /* 0x0000000406118981 */ /* 0x000ee2000c2e1900 */
[----:B-1----:R-:W-:-:S04]  /*0180*/  IMAD.WIDE R4, R3, 0x4, R4 ;  /* 0x0000000403047825 */ /* 0x002fc800078e0204 */
[----:B0-----:R-:W-:Y:S01]  /*0190*/  IMAD.WIDE R10, R15, 0x4, R12 ;  /* 0x000000040f0a7825 */ /* 0x001fe200078e020c */
[----:B------:R0:W3:Y:S01]  /*01a0*/  @!P0 LDG.E R0, desc[UR4][R4.64] ;  /* 0x0000000404008981 */ /* 0x0000e2000c1e1900 */
[----:B------:R-:W-:-:S06]  /*01b0*/  CS2R R12, SRZ ;  /* 0x00000000000c7805 */ /* 0x000fcc000001ff00 */
[----:B------:R-:W4:Y:S04]  /*01c0*/  @!P0 LDG.E.EL R12, desc[UR4][R8.64] ;  /* 0x00000004080c8981 */ /* 0x000f28000c2e1900 */
[----:B------:R-:W4:Y:S01]  /*01d0*/  @!P0 LDG.E.EL R13, desc[UR4][R10.64] ;  /* 0x000000040a0d8981 */ /* 0x000f22000c2e1900 */
[----:B0-----:R-:W-:Y:S01]  /*01e0*/  MOV R5, 0x3e800000 ;  /* 0x3e80000000057802 */ /* 0x001fe20000000f00 */
[----:B--2---:R-:W-:-:S04]  /*01f0*/  FADD R2, R2, 9.9999997473787516356e-06 ;  /* 0x3727c5ac02027421 */ /* 0x004fc80000000000 */
[----:B------:R-:W0:Y:S02]  /*0200*/  MUFU.SQRT R14, R2 ;  /* 0x00000002000e7308 */ /* 0x000e240000002000 */
[C---:B0-----:R-:W-:Y:S02]  /*0210*/  FSETP.GT.AND P1, PT, R14.reuse, 8.50705917302346158658e+37, PT ;  /* 0x7e8000000e00780b */ /* 0x041fe40003f24000 */
[----:B------:R-:W-:-:S11]  /*0220*/  FSETP.GEU.AND P2, PT, R14, 1.175494350822287508e-38, PT ;  /* 0x008000000e00780b */ /* 0x000fd60003f4e000 */
[----:B------:R-:W-:-:S04]  /*0230*/  @P1 FMUL R14, R14, 0.25 ;  /* 0x3e8000000e0e1820 */ /* 0x000fc80000400000 */
[----:B------:R-:W-:-:S06]  /*0240*/  @!P2 FMUL R14, R14, 16777216 ;  /* 0x4b8000000e0ea820 */ /* 0x000fcc0000400000 */
[----:B------:R-:W0:Y:S01]  /*0250*/  MUFU.RCP R14, R14 ;  /* 0x0000000e000e7308 */ /* 0x000e220000001000 */
[----:B------:R-:W-:Y:S01]  /*0260*/  FSEL R5, R5, 1, P1 ;  /* 0x3f80000005057808 */ /* 0x000fe20000800000 */
[----:B---3--:R-:W-:-:S04]  /*0270*/  FADD R0, -R17, R0 ;  /* 0x0000000011007221 */ /* 0x008fc80000000100 */
[----:B------:R-:W-:-:S04]  /*0280*/  @!P2 FMUL R5, R5, 16777216 ;  /* 0x4b8000000505a820 */ /* 0x000fc80000400000 */
[----:B0-----:R-:W-:-:S04]  /*0290*/  FMUL R5, R14, R5 ;  /* 0x000000050e057220 */ /* 0x001fc80000400000 */
[----:B------:R-:W-:Y:S02]  /*02a0*/  FMUL R0, R0, R5 ;  /* 0x0000000500007220 */ /* 0x000fe40000400000 */
[----:B------:R-:W0:Y:S02]  /*02b0*/  LDC.64 R4, c[0x0][0x238] ;  /* 0x00008e00ff047b82 */ /* 0x000e240000000a00 */
[----:B----4-:R-:W-:-:S05]  /*02c0*/  FFMA R0, R0, R12, R13 ;  /* 0x0000000c00007223 */ /* 0x010fca000000000d */
[----:B------:R-:W-:-:S04]  /*02d0*/  FSETP.GTU.AND P1, PT, R0, RZ, PT ;  /* 0x000000ff0000720b */ /* 0x000fc80003f2c000 */
[----:B------:R-:W-:-:S04]  /*02e0*/  FSEL R7, R0, RZ, P1 ;  /* 0x000000ff00077208 */ /* 0x000fc80000800000 */
[C---:B------:R-:W-:Y:S02]  /*02f0*/  FSETP.GEU.AND P2, PT, R7.reuse, 6, PT ;  /* 0x40c000000700780b */ /* 0x040fe40003f4e000 */
[----:B------:R-:W-:Y:S01]  /*0300*/  FSETP.NAN.AND P1, PT, R7, R7, PT ;  /* 0x000000070700720b */ /* 0x000fe20003f28000 */
[----:B0-----:R-:W-:-:S10]  /*0310*/  IMAD.WIDE R2, R3, 0x4, R4 ;  /* 0x0000000403027825 */ /* 0x001fd400078e0204 */
[----:B------:R-:W-:Y:S01]  /*0320*/  @P2 SEL R7, R7, 0x40c00000, P1 ;  /* 0x40c0000007072807 */ /* 0x000fe20000800000 */
[----:B------:R-:W-:Y:S06]  /*0330*/  @P0 EXIT ;  /* 0x000000000000094d */ /* 0x000fec0003800000 */
[----:B------:R-:W-:Y:S01]  /*0340*/  STG.E desc[UR4][R2.64], R7 ;  /* 0x0000000702007986 */ /* 0x000fe2000c101904 */
[----:B------:R-:W-:Y:S05]  /*0350*/  EXIT ;  /* 0x000000000000794d */ /* 0x000fea0003800000 */
.L_x_0:
[----:B------:R-:W-:-:S00]  /*0360*/  BRA `(.L_x_0) ;  /* 0xfffffffc00fc7947 */ /* 0x000fc0000383ffff */
[----:B------:R-:W-:-:S00]  /*0370*/  NOP ;  /* 0x0000000000007918 */ /* 0x000fc00000000000 */
        /* <DEDUP_REMOVED lines=8> */
.L_x_1:


//--------------------- .nv.global.init           --------------------------
	.section	.nv.global.init,"aw",@progbits
.nv.global.init:
	.type		_$_str,@object
	.size		_$_str,(_$_str_$_2 - _$_str)
_$_str:
        /*0000*/ 	.byte	0x5f, 0x5f, 0x43, 0x55, 0x44, 0x41, 0x5f, 0x46, 0x54, 0x5a, 0x00
	.type		_$_str_$_2,@object
	.size		_$_str_$_2,(.L_1 - _$_str_$_2)
_$_str_$_2:
        /*000b*/ 	.byte	0x5f, 0x5f, 0x43, 0x55, 0x44, 0x41, 0x5f, 0x50, 0x52, 0x45, 0x43, 0x5f, 0x53, 0x51, 0x52, 0x54
        /*001b*/ 	.byte	0x00
.L_1:


//--------------------- .nv.constant0.triton_poi_fused__native_batch_norm_legit_no_training_hardtanh_19 --------------------------
	.section	.nv.constant0.triton_poi_fused__native_batch_norm_legit_no_training_hardtanh_19,"a",@progbits
	.sectionflags	@""
	.align	4
.nv.constant0.triton_poi_fused__native_batch_norm_legit_no_training_hardtanh_19:
	.zero		580
